//
// Generated by NVIDIA NVVM Compiler
//
// Compiler Build ID: CL-36424714
// Cuda compilation tools, release 13.0, V13.0.88
// Based on NVVM 20.0.0
//

.version 9.0
.target sm_100
.address_size 64

	// .globl	_Z3sumPiS_

.visible .entry _Z3sumPiS_(
	.param .u64 .ptr .align 1 _Z3sumPiS__param_0,
	.param .u64 .ptr .align 1 _Z3sumPiS__param_1
)
{
	.reg .pred 	%p<4>;
	.reg .b32 	%r<15>;
	.reg .b64 	%rd<11>;

	ld.param.u64 	%rd2, [_Z3sumPiS__param_0];
	ld.param.u64 	%rd3, [_Z3sumPiS__param_1];
	cvta.to.global.u64 	%rd4, %rd3;
	cvta.to.global.u64 	%rd5, %rd2;
	mov.u32 	%r1, %tid.x;
	mov.u32 	%r5, %ctaid.x;
	mov.u32 	%r2, %ntid.x;
	mad.lo.s32 	%r6, %r5, %r2, %r1;
	mul.wide.s32 	%rd6, %r6, 4;
	add.s64 	%rd7, %rd5, %rd6;
	ld.global.u32 	%r7, [%rd7];
	mul.wide.u32 	%rd8, %r1, 4;
	add.s64 	%rd1, %rd4, %rd8;
	st.global.u32 	[%rd1], %r7;
	setp.lt.u32 	%p1, %r2, 2;
	@%p1 bra 	$L__BB0_5;
	mov.b32 	%r14, 1;
$L__BB0_2:
	shl.b32 	%r4, %r14, 1;
	add.s32 	%r9, %r4, -1;
	and.b32  	%r10, %r9, %r1;
	setp.ne.s32 	%p2, %r10, 0;
	@%p2 bra 	$L__BB0_4;
	mul.wide.s32 	%rd9, %r14, 4;
	add.s64 	%rd10, %rd1, %rd9;
	ld.global.u32 	%r11, [%rd10];
	ld.global.u32 	%r12, [%rd1];
	add.s32 	%r13, %r12, %r11;
	st.global.u32 	[%rd1], %r13;
$L__BB0_4:
	bar.sync 	0;
	setp.lt.u32 	%p3, %r4, %r2;
	mov.u32 	%r14, %r4;
	@%p3 bra 	$L__BB0_2;
$L__BB0_5:
	ret;

}


// ===== COMPILED SASS (sm_100) =====

	.target	sm_100

	.elftype	@"ET_EXEC"


//--------------------- .note.nv.tkinfo           --------------------------
	.section	.note.nv.tkinfo,"",@"SHT_NOTE"
	.sectionflags	@"SHF_NOTE_NV_TKINFO"
	.tkinfo
        /*0018*/ 	.word	0x00000002
        /*0030*/ 	.string	""
        /*0030*/ 	.string	"ptxas"
        /*0030*/ 	.string	"Cuda compilation tools, release 13.0, V13.0.88"
        /*0030*/ 	.string	"Build cuda_13.0.r13.0/compiler.36424714_0"
        /*0030*/ 	.string	"-arch sm_100 -m 64 "



//--------------------- .note.nv.cuinfo           --------------------------
	.section	.note.nv.cuinfo,"",@"SHT_NOTE"
	.sectionflags	@"SHF_NOTE_NV_CUINFO"
        /*0018*/ 	.short	0x0002
        /*001a*/ 	.short	0x0064
        /*001c*/ 	.short	0x0082
	.zero		2


//--------------------- .nv.info                  --------------------------
	.section	.nv.info,"",@"SHT_CUDA_INFO"
	.align	4


	//----- nvinfo : EIATTR_REGCOUNT
	.align		4
        /*0000*/ 	.byte	0x04, 0x2f
        /*0002*/ 	.short	(.L_1 - .L_0)
	.align		4
.L_0:
        /*0004*/ 	.word	index@(_Z3sumPiS_)
        /*0008*/ 	.word	0x0000000e


	//----- nvinfo : EIATTR_FRAME_SIZE
	.align		4
.L_1:
        /*000c*/ 	.byte	0x04, 0x11
        /*000e*/ 	.short	(.L_3 - .L_2)
	.align		4
.L_2:
        /*0010*/ 	.word	index@(_Z3sumPiS_)
        /*0014*/ 	.word	0x00000000


	//----- nvinfo : EIATTR_MIN_STACK_SIZE
	.align		4
.L_3:
        /*0018*/ 	.byte	0x04, 0x12
        /*001a*/ 	.short	(.L_5 - .L_4)
	.align		4
.L_4:
        /*001c*/ 	.word	index@(_Z3sumPiS_)
        /*0020*/ 	.word	0x00000000
.L_5:


//--------------------- .nv.compat                --------------------------
	.section	.nv.compat,"",@"SHT_CUDA_COMPAT_INFO"
	.align	4
        /*0000*/ 	.byte	0x02, 0x09, 0x00, 0x00, 0x02, 0x02, 0x01, 0x00, 0x02, 0x05, 0x05, 0x00, 0x03, 0x07, 0x01, 0x01
        /*0010*/ 	.byte	0x02, 0x03, 0x00, 0x00, 0x02, 0x06, 0x01, 0x00, 0x04, 0x0b, 0x08, 0x00, 0x09, 0x00, 0x00, 0x00
        /*0020*/ 	.byte	0x00, 0x00, 0x00, 0x00


//--------------------- .nv.info._Z3sumPiS_       --------------------------
	.section	.nv.info._Z3sumPiS_,"",@"SHT_CUDA_INFO"
	.sectionflags	@""
	.align	4


	//----- nvinfo : EIATTR_CUDA_API_VERSION
	.align		4
        /*0000*/ 	.byte	0x04, 0x37
        /*0002*/ 	.short	(.L_7 - .L_6)
.L_6:
        /*0004*/ 	.word	0x00000082


	//----- nvinfo : EIATTR_KPARAM_INFO
	.align		4
.L_7:
        /*0008*/ 	.byte	0x04, 0x17
        /*000a*/ 	.short	(.L_9 - .L_8)
.L_8:
        /*000c*/ 	.word	0x00000000
        /*0010*/ 	.short	0x0001
        /*0012*/ 	.short	0x0008
        /*0014*/ 	.byte	0x00, 0xf5, 0x21, 0x00


	//----- nvinfo : EIATTR_KPARAM_INFO
	.align		4
.L_9:
        /*0018*/ 	.byte	0x04, 0x17
        /*001a*/ 	.short	(.L_11 - .L_10)
.L_10:
        /*001c*/ 	.word	0x00000000
        /*0020*/ 	.short	0x0000
        /*0022*/ 	.short	0x0000
        /*0024*/ 	.byte	0x00, 0xf5, 0x21, 0x00


	//----- nvinfo : EIATTR_SPARSE_MMA_MASK
	.align		4
.L_11:
        /*0028*/ 	.byte	0x03, 0x50
        /*002a*/ 	.short	0x0000


	//----- nvinfo : EIATTR_MAXREG_COUNT
	.align		4
        /*002c*/ 	.byte	0x03, 0x1b
        /*002e*/ 	.short	0x00ff


	//----- nvinfo : EIATTR_NUM_BARRIERS
	.align		4
        /*0030*/ 	.byte	0x02, 0x4c
        /*0032*/ 	.byte	0x01
	.zero		1


	//----- nvinfo : EIATTR_MERCURY_ISA_VERSION
	.align		4
        /*0034*/ 	.byte	0x03, 0x5f
        /*0036*/ 	.short	0x0101


	//----- nvinfo : EIATTR_VRC_CTA_INIT_COUNT
	.align		4
        /*0038*/ 	.byte	0x02, 0x4a
	.zero		1
	.zero		1


	//----- nvinfo : EIATTR_EXIT_INSTR_OFFSETS
	.align		4
        /*003c*/ 	.byte	0x04, 0x1c
        /*003e*/ 	.short	(.L_13 - .L_12)


	//   ....[0]....
.L_12:
        /*0040*/ 	.word	0x000000d0


	//   ....[1]....
        /*0044*/ 	.word	0x000001e0


	//----- nvinfo : EIATTR_CRS_STACK_SIZE
	.align		4
.L_13:
        /*0048*/ 	.byte	0x04, 0x1e
        /*004a*/ 	.short	(.L_15 - .L_14)
.L_14:
        /*004c*/ 	.word	0x00000000


	//----- nvinfo : EIATTR_CBANK_PARAM_SIZE
	.align		4
.L_15:
        /*0050*/ 	.byte	0x03, 0x19
        /*0052*/ 	.short	0x0010


	//----- nvinfo : EIATTR_PARAM_CBANK
	.align		4
        /*0054*/ 	.byte	0x04, 0x0a
        /*0056*/ 	.short	(.L_17 - .L_16)
	.align		4
.L_16:
        /*0058*/ 	.word	index@(.nv.constant0._Z3sumPiS_)
        /*005c*/ 	.short	0x0380
        /*005e*/ 	.short	0x0010


	//----- nvinfo : EIATTR_SW_WAR
	.align		4
.L_17:
        /*0060*/ 	.byte	0x04, 0x36
        /*0062*/ 	.short	(.L_19 - .L_18)
.L_18:
        /*0064*/ 	.word	0x00000008
.L_19:


//--------------------- .nv.callgraph             --------------------------
	.section	.nv.callgraph,"",@"SHT_CUDA_CALLGRAPH"
	.align	4
	.sectionentsize	8
	.align		4
        /*0000*/ 	.word	0x00000000
	.align		4
        /*0004*/ 	.word	0xffffffff
	.align		4
        /*0008*/ 	.word	0x00000000
	.align		4
        /*000c*/ 	.word	0xfffffffe
	.align		4
        /*0010*/ 	.word	0x00000000
	.align		4
        /*0014*/ 	.word	0xfffffffd
	.align		4
        /*0018*/ 	.word	0x00000000
	.align		4
        /*001c*/ 	.word	0xfffffffc


//--------------------- .text._Z3sumPiS_          --------------------------
	.section	.text._Z3sumPiS_,"ax",@progbits
	.align	128
        .global         _Z3sumPiS_
        .type           _Z3sumPiS_,@function
        .size           _Z3sumPiS_,(.L_x_4 - _Z3sumPiS_)
        .other          _Z3sumPiS_,@"STO_CUDA_ENTRY STV_DEFAULT"
_Z3sumPiS_:
.text._Z3sumPiS_:
[----:B------:R-:W-:Y:S01]  /*0000*/  LDC R1, c[0x0][0x37c] ;  /* 0x0000df00ff017b82 */ /* 0x000fe20000000800 */
[----:B------:R-:W0:Y:S07]  /*0010*/  S2R R9, SR_TID.X ;  /* 0x0000000000097919 */ /* 0x000e2e0000002100 */
[----:B------:R-:W0:Y:S01]  /*0020*/  S2UR UR6, SR_CTAID.X ;  /* 0x00000000000679c3 */ /* 0x000e220000002500 */
[----:B------:R-:W1:Y:S07]  /*0030*/  LDCU.64 UR4, c[0x0][0x358] ;  /* 0x00006b00ff0477ac */ /* 0x000e6e0008000a00 */
[----:B------:R-:W0:Y:S08]  /*0040*/  LDC R6, c[0x0][0x360] ;  /* 0x0000d800ff067b82 */ /* 0x000e300000000800 */
[----:B------:R-:W2:Y:S01]  /*0050*/  LDC.64 R2, c[0x0][0x380] ;  /* 0x0000e000ff027b82 */ /* 0x000ea20000000a00 */
[----:B0-----:R-:W-:-:S04]  /*0060*/  IMAD R5, R6, UR6, R9 ;  /* 0x0000000606057c24 */ /* 0x001fc8000f8e0209 */
[----:B--2---:R-:W-:-:S03]  /*0070*/  IMAD.WIDE R2, R5, 0x4, R2 ;  /* 0x0000000405027825 */ /* 0x004fc600078e0202 */
[----:B------:R-:W0:Y:S03]  /*0080*/  LDC.64 R4, c[0x0][0x388] ;  /* 0x0000e200ff047b82 */ /* 0x000e260000000a00 */
[----:B-1----:R-:W2:Y:S01]  /*0090*/  LDG.E R3, desc[UR4][R2.64] ;  /* 0x0000000402037981 */ /* 0x002ea2000c1e1900 */
[----:B------:R-:W-:Y:S01]  /*00a0*/  ISETP.GE.U32.AND P0, PT, R6, 0x2, PT ;  /* 0x000000020600780c */ /* 0x000fe20003f06070 */
[----:B0-----:R-:W-:-:S05]  /*00b0*/  IMAD.WIDE.U32 R4, R9, 0x4, R4 ;  /* 0x0000000409047825 */ /* 0x001fca00078e0004 */
[----:B--2---:R0:W-:Y:S07]  /*00c0*/  STG.E desc[UR4][R4.64], R3 ;  /* 0x0000000304007986 */ /* 0x0041ee000c101904 */
[----:B------:R-:W-:Y:S05]  /*00d0*/  @!P0 EXIT ;  /* 0x000000000000894d */ /* 0x000fea0003800000 */
[----:B0-----:R-:W-:-:S07]  /*00e0*/  HFMA2 R3, -RZ, RZ, 0, 5.9604644775390625e-08 ;  /* 0x00000001ff037431 */ /* 0x001fce00000001ff */
.L_x_2:
[----:B------:R-:W-:Y:S01]  /*00f0*/  SHF.L.U32 R11, R3, 0x1, RZ ;  /* 0x00000001030b7819 */ /* 0x000fe200000006ff */
[----:B------:R-:W-:Y:S04]  /*0100*/  BSSY.RECONVERGENT B0, `(.L_x_0) ;  /* 0x0000009000007945 */ /* 0x000fe80003800200 */
[----:B------:R-:W-:-:S05]  /*0110*/  VIADD R0, R11, 0xffffffff ;  /* 0xffffffff0b007836 */ /* 0x000fca0000000000 */
[----:B------:R-:W-:-:S13]  /*0120*/  LOP3.LUT P0, RZ, R0, R9, RZ, 0xc0, !PT ;  /* 0x0000000900ff7212 */ /* 0x000fda000780c0ff */
[----:B0-----:R-:W-:Y:S05]  /*0130*/  @P0 BRA `(.L_x_1) ;  /* 0x0000000000140947 */ /* 0x001fea0003800000 */
[----:B------:R-:W-:Y:S01]  /*0140*/  IMAD.WIDE R2, R3, 0x4, R4 ;  /* 0x0000000403027825 */ /* 0x000fe200078e0204 */
[----:B------:R-:W2:Y:S05]  /*0150*/  LDG.E R7, desc[UR4][R4.64] ;  /* 0x0000000404077981 */ /* 0x000eaa000c1e1900 */
[----:B------:R-:W2:Y:S02]  /*0160*/  LDG.E R2, desc[UR4][R2.64] ;  /* 0x0000000402027981 */ /* 0x000ea4000c1e1900 */
[----:B--2---:R-:W-:-:S05]  /*0170*/  IADD3 R7, PT, PT, R2, R7, RZ ;  /* 0x0000000702077210 */ /* 0x004fca0007ffe0ff */
[----:B------:R0:W-:Y:S02]  /*0180*/  STG.E desc[UR4][R4.64], R7 ;  /* 0x0000000704007986 */ /* 0x0001e4000c101904 */
.L_x_1:
[----:B------:R-:W-:Y:S05]  /*0190*/  BSYNC.RECONVERGENT B0 ;  /* 0x0000000000007941 */ /* 0x000fea0003800200 */
.L_x_0:
[----:B------:R-:W-:Y:S01]  /*01a0*/  BAR.SYNC.DEFER_BLOCKING 0x0 ;  /* 0x0000000000007b1d */ /* 0x000fe20000010000 */
[----:B------:R-:W-:Y:S01]  /*01b0*/  ISETP.GE.U32.AND P0, PT, R11, R6, PT ;  /* 0x000000060b00720c */ /* 0x000fe20003f06070 */
[----:B------:R-:W-:-:S12]  /*01c0*/  IMAD.MOV.U32 R3, RZ, RZ, R11 ;  /* 0x000000ffff037224 */ /* 0x000fd800078e000b */
[----:B------:R-:W-:Y:S05]  /*01d0*/  @!P0 BRA `(.L_x_2) ;  /* 0xfffffffc00c48947 */ /* 0x000fea000383ffff */
[----:B------:R-:W-:Y:S05]  /*01e0*/  EXIT ;  /* 0x000000000000794d */ /* 0x000fea0003800000 */
.L_x_3:
[----:B------:R-:W-:-:S00]  /*01f0*/  BRA `(.L_x_3) ;  /* 0xfffffffc00fc7947 */ /* 0x000fc0000383ffff */
[----:B------:R-:W-:-:S00]  /*0200*/  NOP ;  /* 0x0000000000007918 */ /* 0x000fc00000000000 */
[----:B------:R-:W-:-:S00]  /*0210*/  NOP ;  /* 0x0000000000007918 */ /* 0x000fc00000000000 */
[----:B------:R-:W-:-:S00]  /*0220*/  NOP ;  /* 0x0000000000007918 */ /* 0x000fc00000000000 */
[----:B------:R-:W-:-:S00]  /*0230*/  NOP ;  /* 0x0000000000007918 */ /* 0x000fc00000000000 */
[----:B------:R-:W-:-:S00]  /*0240*/  NOP ;  /* 0x0000000000007918 */ /* 0x000fc00000000000 */
[----:B------:R-:W-:-:S00]  /*0250*/  NOP ;  /* 0x0000000000007918 */ /* 0x000fc00000000000 */
[----:B------:R-:W-:-:S00]  /*0260*/  NOP ;  /* 0x0000000000007918 */ /* 0x000fc00000000000 */
[----:B------:R-:W-:-:S00]  /*0270*/  NOP ;  /* 0x0000000000007918 */ /* 0x000fc00000000000 */
.L_x_4:


//--------------------- .nv.shared.reserved.0     --------------------------
	.section	.nv.shared.reserved.0,"aw",@nobits
	.weak		__nv_reservedSMEM_offset_0_alias
	.size		__nv_reservedSMEM_offset_0_alias, 0, 64
	.other		__nv_reservedSMEM_offset_0_alias,@"STO_CUDA_RESERVED_SHARED STV_DEFAULT"
__nv_reservedSMEM_offset_0_alias:
	.zero		0
	.zero		64


//--------------------- .nv.constant0._Z3sumPiS_  --------------------------
	.section	.nv.constant0._Z3sumPiS_,"a",@progbits
	.sectionflags	@""
	.align	4
.nv.constant0._Z3sumPiS_:
	.zero		912


//--------------------- SYMBOLS --------------------------

	.type		.nv.reservedSmem.offset0,@object
	.size		.nv.reservedSmem.offset0,0x4
